	.headerflags	@"EF_CUDA_TEXMODE_UNIFIED EF_CUDA_64BIT_ADDRESS EF_CUDA_ACCELERATORS EF_CUDA_SM90 EF_CUDA_VIRTUAL_SM(EF_CUDA_SM90)"
	.elftype	@"ET_EXEC"


//--------------------- .nv.info                  --------------------------
	.section	.nv.info,"",@"SHT_CUDA_INFO"
	.align	4


	//----- nvinfo : EIATTR_REGCOUNT
	.align		4
        /*0000*/ 	.byte	0x04, 0x2f
        /*0002*/ 	.short	(.L_1 - .L_0)
	.align		4
.L_0:
        /*0004*/ 	.word	index@(triton_poi_fused_cat_3)
        /*0008*/ 	.word	0x0000000c


	//----- nvinfo : EIATTR_MIN_STACK_SIZE
	.align		4
.L_1:
        /*000c*/ 	.byte	0x04, 0x12
        /*000e*/ 	.short	(.L_3 - .L_2)
	.align		4
.L_2:
        /*0010*/ 	.word	index@(triton_poi_fused_cat_3)
        /*0014*/ 	.word	0x00000000


	//----- nvinfo : EIATTR_FRAME_SIZE
	.align		4
.L_3:
        /*0018*/ 	.byte	0x04, 0x11
        /*001a*/ 	.short	(.L_5 - .L_4)
	.align		4
.L_4:
        /*001c*/ 	.word	index@(triton_poi_fused_cat_3)
        /*0020*/ 	.word	0x00000000


	//----- nvinfo : EIATTR_MIN_STACK_SIZE
	.align		4
.L_5:
        /*0024*/ 	.byte	0x04, 0x12
        /*0026*/ 	.short	(.L_7 - .L_6)
	.align		4
.L_6:
        /*0028*/ 	.word	index@(triton_poi_fused_cat_3)
        /*002c*/ 	.word	0x00000000
.L_7:


//--------------------- .nv.info.triton_poi_fused_cat_3 --------------------------
	.section	.nv.info.triton_poi_fused_cat_3,"",@"SHT_CUDA_INFO"
	.sectionflags	@""
	.align	4


	//----- nvinfo : EIATTR_CUDA_API_VERSION
	.align		4
        /*0000*/ 	.byte	0x04, 0x37
        /*0002*/ 	.short	(.L_9 - .L_8)
.L_8:
        /*0004*/ 	.word	0x0000007c


	//----- nvinfo : EIATTR_KPARAM_INFO
	.align		4
.L_9:
        /*0008*/ 	.byte	0x04, 0x17
        /*000a*/ 	.short	(.L_11 - .L_10)
.L_10:
        /*000c*/ 	.word	0x00000000
        /*0010*/ 	.short	0x0003
        /*0012*/ 	.short	0x0018
        /*0014*/ 	.byte	0x00, 0xf0, 0x11, 0x00


	//----- nvinfo : EIATTR_KPARAM_INFO
	.align		4
.L_11:
        /*0018*/ 	.byte	0x04, 0x17
        /*001a*/ 	.short	(.L_13 - .L_12)
.L_12:
        /*001c*/ 	.word	0x00000000
        /*0020*/ 	.short	0x0002
        /*0022*/ 	.short	0x0010
        /*0024*/ 	.byte	0x00, 0xf4, 0x21, 0x00


	//----- nvinfo : EIATTR_KPARAM_INFO
	.align		4
.L_13:
        /*0028*/ 	.byte	0x04, 0x17
        /*002a*/ 	.short	(.L_15 - .L_14)
.L_14:
        /*002c*/ 	.word	0x00000000
        /*0030*/ 	.short	0x0001
        /*0032*/ 	.short	0x0008
        /*0034*/ 	.byte	0x00, 0xf4, 0x21, 0x00


	//----- nvinfo : EIATTR_KPARAM_INFO
	.align		4
.L_15:
        /*0038*/ 	.byte	0x04, 0x17
        /*003a*/ 	.short	(.L_17 - .L_16)
.L_16:
        /*003c*/ 	.word	0x00000000
        /*0040*/ 	.short	0x0000
        /*0042*/ 	.short	0x0000
        /*0044*/ 	.byte	0x00, 0xf4, 0x21, 0x00


	//----- nvinfo : EIATTR_SPARSE_MMA_MASK
	.align		4
.L_17:
        /*0048*/ 	.byte	0x03, 0x50
        /*004a*/ 	.short	0x0000


	//----- nvinfo : EIATTR_MAXREG_COUNT
	.align		4
        /*004c*/ 	.byte	0x03, 0x1b
        /*004e*/ 	.short	0x00ff


	//----- nvinfo : EIATTR_EXIT_INSTR_OFFSETS
	.align		4
        /*0050*/ 	.byte	0x04, 0x1c
        /*0052*/ 	.short	(.L_19 - .L_18)


	//   ....[0]....
.L_18:
        /*0054*/ 	.word	0x00000420


	//   ....[1]....
        /*0058*/ 	.word	0x00000440


	//----- nvinfo : EIATTR_REQNTID
	.align		4
.L_19:
        /*005c*/ 	.byte	0x04, 0x10
        /*005e*/ 	.short	(.L_21 - .L_20)
.L_20:
        /*0060*/ 	.word	0x00000080
        /*0064*/ 	.word	0x00000001
        /*0068*/ 	.word	0x00000001


	//----- nvinfo : EIATTR_CBANK_PARAM_SIZE
	.align		4
.L_21:
        /*006c*/ 	.byte	0x03, 0x19
        /*006e*/ 	.short	0x001c


	//----- nvinfo : EIATTR_PARAM_CBANK
	.align		4
        /*0070*/ 	.byte	0x04, 0x0a
        /*0072*/ 	.short	(.L_23 - .L_22)
	.align		4
.L_22:
        /*0074*/ 	.word	index@(.nv.constant0.triton_poi_fused_cat_3)
        /*0078*/ 	.short	0x0210
        /*007a*/ 	.short	0x001c


	//----- nvinfo : EIATTR_SW_WAR
	.align		4
.L_23:
        /*007c*/ 	.byte	0x04, 0x36
        /*007e*/ 	.short	(.L_25 - .L_24)
.L_24:
        /*0080*/ 	.word	0x00000008
.L_25:


//--------------------- .nv.callgraph             --------------------------
	.section	.nv.callgraph,"",@"SHT_CUDA_CALLGRAPH"
	.align	4
	.sectionentsize	8
	.align		4
        /*0000*/ 	.word	0x00000000
	.align		4
        /*0004*/ 	.word	0xffffffff
	.align		4
        /*0008*/ 	.word	0x00000000
	.align		4
        /*000c*/ 	.word	0xfffffffe
	.align		4
        /*0010*/ 	.word	0x00000000
	.align		4
        /*0014*/ 	.word	0xfffffffd
	.align		4
        /*0018*/ 	.word	0x00000000
	.align		4
        /*001c*/ 	.word	0xfffffffc


//--------------------- .text.triton_poi_fused_cat_3 --------------------------
	.section	.text.triton_poi_fused_cat_3,"ax",@progbits
	.align	128
        .global         triton_poi_fused_cat_3
        .type           triton_poi_fused_cat_3,@function
        .size           triton_poi_fused_cat_3,(.L_x_1 - triton_poi_fused_cat_3)
        .other          triton_poi_fused_cat_3,@"STO_CUDA_ENTRY STV_DEFAULT"
triton_poi_fused_cat_3:
.text.triton_poi_fused_cat_3:
[----:B------:R-:W0:Y:S02]  /*0000*/  LDC R1, c[0x0][0x28] ;  /* 0x00000a00ff017b82 */ /* 0x000e240000000800 */
[----:B------:R-:W1:Y:S01]  /*0010*/  S2R R0, SR_TID.X ;  /* 0x0000000000007919 */ /* 0x000e620000002100 */
[----:B------:R-:W-:Y:S01]  /*0020*/  ULDC.64 UR4, c[0x0][0x218] ;  /* 0x0000860000047ab9 */ /* 0x000fe20000000a00 */
[----:B------:R-:W-:Y:S01]  /*0030*/  IMAD.MOV.U32 R9, RZ, RZ, RZ ;  /* 0x000000ffff097224 */ /* 0x000fe200078e00ff */
[----:B------:R-:W2:Y:S01]  /*0040*/  S2R R3, SR_CTAID.X ;  /* 0x0000000000037919 */ /* 0x000ea20000002500 */
[----:B-1----:R-:W-:-:S05]  /*0050*/  LOP3.LUT R0, R0, 0x7f, RZ, 0xc0, !PT ;  /* 0x0000007f00007812 */ /* 0x002fca00078ec0ff */
[----:B--2---:R-:W-:-:S04]  /*0060*/  IMAD R0, R3, 0x80, R0 ;  /* 0x0000008003007824 */ /* 0x004fc800078e0200 */
[----:B------:R-:W-:Y:S01]  /*0070*/  IMAD.HI R6, R0, 0x2aaaaaab, RZ ;  /* 0x2aaaaaab00067827 */ /* 0x000fe200078e02ff */
[----:B------:R-:W-:-:S04]  /*0080*/  SHF.R.S32.HI R3, RZ, 0x1f, R0 ;  /* 0x0000001fff037819 */ /* 0x000fc80000011400 */
[----:B------:R-:W-:Y:S02]  /*0090*/  LEA.HI R3, R3, R0, RZ, 0x4 ;  /* 0x0000000003037211 */ /* 0x000fe400078f20ff */
[----:B------:R-:W-:Y:S02]  /*00a0*/  SHF.R.U32.HI R7, RZ, 0x1f, R6 ;  /* 0x0000001fff077819 */ /* 0x000fe40000011606 */
[----:B------:R-:W-:Y:S02]  /*00b0*/  SHF.R.S32.HI R2, RZ, 0x4, R3 ;  /* 0x00000004ff027819 */ /* 0x000fe40000011403 */
[----:B------:R-:W-:Y:S02]  /*00c0*/  LEA.HI.SX32 R7, R6, R7, 0x1c ;  /* 0x0000000706077211 */ /* 0x000fe400078fe2ff */
[----:B------:R-:W-:Y:S01]  /*00d0*/  LOP3.LUT R3, R3, 0xfffffff0, RZ, 0xc0, !PT ;  /* 0xfffffff003037812 */ /* 0x000fe200078ec0ff */
[----:B------:R-:W-:-:S04]  /*00e0*/  IMAD.HI R4, R2, 0x2aaaaaab, RZ ;  /* 0x2aaaaaab02047827 */ /* 0x000fc800078e02ff */
[----:B------:R-:W-:Y:S01]  /*00f0*/  IMAD.IADD R3, R0, 0x1, -R3 ;  /* 0x0000000100037824 */ /* 0x000fe200078e0a03 */
[----:B------:R-:W-:Y:S01]  /*0100*/  LEA.HI R5, R4, R4, RZ, 0x1 ;  /* 0x0000000404057211 */ /* 0x000fe200078f08ff */
[----:B------:R-:W-:-:S04]  /*0110*/  IMAD.SHL.U32 R4, R7, 0x20, RZ ;  /* 0x0000002007047824 */ /* 0x000fc800078e00ff */
[----:B------:R-:W-:Y:S01]  /*0120*/  IMAD R6, R5, -0x6, R2 ;  /* 0xfffffffa05067824 */ /* 0x000fe200078e0202 */
[----:B------:R-:W-:-:S03]  /*0130*/  SHF.R.S32.HI R5, RZ, 0x1f, R4 ;  /* 0x0000001fff057819 */ /* 0x000fc60000011404 */
[C---:B------:R-:W-:Y:S01]  /*0140*/  IMAD.SHL.U32 R2, R6.reuse, 0x10, RZ ;  /* 0x0000001006027824 */ /* 0x040fe200078e00ff */
[----:B------:R-:W-:-:S04]  /*0150*/  ISETP.GT.AND P3, PT, R6, 0x3, PT ;  /* 0x000000030600780c */ /* 0x000fc80003f64270 */
[----:B------:R-:W-:Y:S02]  /*0160*/  IADD3 R8, P0, P1, R2, R3, R4 ;  /* 0x0000000302087210 */ /* 0x000fe4000791e004 */
[----:B------:R-:W-:Y:S02]  /*0170*/  SHF.R.S32.HI R3, RZ, 0x1f, R3 ;  /* 0x0000001fff037819 */ /* 0x000fe40000011403 */
[----:B------:R-:W-:Y:S02]  /*0180*/  SHF.R.S32.HI R2, RZ, 0x1f, R2 ;  /* 0x0000001fff027819 */ /* 0x000fe40000011402 */
[----:B------:R-:W-:Y:S02]  /*0190*/  ISETP.LT.AND P5, PT, R0, 0x180, P3 ;  /* 0x000001800000780c */ /* 0x000fe40001fa1270 */
[----:B------:R-:W-:Y:S02]  /*01a0*/  IADD3.X R3, R2, R3, R5, P0, P1 ;  /* 0x0000000302037210 */ /* 0x000fe400007e2405 */
[----:B------:R-:W-:-:S04]  /*01b0*/  LEA R4, P0, R8, UR4, 0x2 ;  /* 0x0000000408047c11 */ /* 0x000fc8000f8010ff */
[----:B------:R-:W-:Y:S01]  /*01c0*/  LEA.HI.X R5, R8, UR5, R3, 0x2, P0 ;  /* 0x0000000508057c11 */ /* 0x000fe200080f1403 */
[----:B------:R-:W-:Y:S01]  /*01d0*/  ULDC.64 UR4, c[0x0][0x208] ;  /* 0x0000820000047ab9 */ /* 0x000fe20000000a00 */
[----:B------:R-:W1:Y:S03]  /*01e0*/  LDC.64 R2, c[0x0][0x210] ;  /* 0x00008400ff027b82 */ /* 0x000e660000000a00 */
[----:B------:R2:W3:Y:S01]  /*01f0*/  @P5 LDG.E R9, desc[UR4][R4.64+-0x100] ;  /* 0xffff000404095981 */ /* 0x0004e2000c1e1900 */
[C---:B------:R-:W-:Y:S02]  /*0200*/  LOP3.LUT R8, R6.reuse, 0xfffffffe, RZ, 0xc0, !PT ;  /* 0xfffffffe06087812 */ /* 0x040fe400078ec0ff */
[----:B------:R-:W-:Y:S01]  /*0210*/  ISETP.GE.AND P1, PT, R6, 0x2, PT ;  /* 0x000000020600780c */ /* 0x000fe20003f26270 */
[----:B------:R-:W-:Y:S01]  /*0220*/  IMAD.MOV.U32 R6, RZ, RZ, RZ ;  /* 0x000000ffff067224 */ /* 0x000fe200078e00ff */
[----:B------:R-:W-:Y:S01]  /*0230*/  ISETP.NE.AND P0, PT, R8, 0x2, PT ;  /* 0x000000020800780c */ /* 0x000fe20003f05270 */
[----:B------:R-:W-:Y:S01]  /*0240*/  IMAD R8, R7, -0x60, R0 ;  /* 0xffffffa007087824 */ /* 0x000fe200078e0200 */
[----:B------:R-:W-:-:S02]  /*0250*/  ISETP.LT.AND P2, PT, R0, 0x180, !P1 ;  /* 0x000001800000780c */ /* 0x000fc40004f41270 */
[----:B------:R-:W-:Y:S01]  /*0260*/  ISETP.LT.AND P4, PT, R0, 0x180, !P0 ;  /* 0x000001800000780c */ /* 0x000fe20004781270 */
[----:B------:R-:W-:Y:S02]  /*0270*/  IMAD R7, R7, 0x40, R8 ;  /* 0x0000004007077824 */ /* 0x000fe400078e0208 */
[----:B--2---:R-:W-:Y:S02]  /*0280*/  IMAD.MOV.U32 R4, RZ, RZ, RZ ;  /* 0x000000ffff047224 */ /* 0x004fe400078e00ff */
[----:B-1----:R-:W-:-:S08]  /*0290*/  IMAD.WIDE R2, R7, 0x4, R2 ;  /* 0x0000000407027825 */ /* 0x002fd000078e0202 */
[----:B------:R-:W2:Y:S04]  /*02a0*/  @P4 LDG.E R6, desc[UR4][R2.64] ;  /* 0x0000000402064981 */ /* 0x000ea8000c1e1900 */
[----:B------:R1:W4:Y:S01]  /*02b0*/  @P2 LDG.E R4, desc[UR4][R2.64] ;  /* 0x0000000402042981 */ /* 0x000322000c1e1900 */
[----:B------:R-:W-:Y:S01]  /*02c0*/  IMAD.MOV.U32 R8, RZ, RZ, 0x3e800000 ;  /* 0x3e800000ff087424 */ /* 0x000fe200078e00ff */
[----:B-1----:R-:W1:Y:S02]  /*02d0*/  LDC.64 R2, c[0x0][0x220] ;  /* 0x00008800ff027b82 */ /* 0x002e640000000a00 */
[----:B-1----:R-:W-:Y:S01]  /*02e0*/  IMAD.WIDE R2, R0, 0x4, R2 ;  /* 0x0000000400027825 */ /* 0x002fe200078e0202 */
[----:B---3--:R-:W-:-:S05]  /*02f0*/  SEL R9, R9, RZ, P5 ;  /* 0x000000ff09097207 */ /* 0x008fca0002800000 */
[----:B------:R-:W-:-:S04]  /*0300*/  FADD R5, RZ, -R9 ;  /* 0x80000009ff057221 */ /* 0x000fc80000000000 */
[----:B------:R-:W-:-:S05]  /*0310*/  FMUL R5, R5, 1.4426950216293334961 ;  /* 0x3fb8aa3b05057820 */ /* 0x000fca0000400000 */
[----:B------:R-:W-:Y:S02]  /*0320*/  FSETP.GEU.AND P5, PT, R5, -126, PT ;  /* 0xc2fc00000500780b */ /* 0x000fe40003fae000 */
[----:B--2---:R-:W-:-:S11]  /*0330*/  SEL R6, R6, RZ, P4 ;  /* 0x000000ff06067207 */ /* 0x004fd60002000000 */
[----:B------:R-:W-:Y:S01]  /*0340*/  @!P5 FMUL R5, R5, 0.5 ;  /* 0x3f0000000505d820 */ /* 0x000fe20000400000 */
[----:B------:R-:W-:-:S03]  /*0350*/  ISETP.GE.AND P4, PT, R0, 0x180, PT ;  /* 0x000001800000780c */ /* 0x000fc60003f86270 */
[----:B------:R4:W1:Y:S02]  /*0360*/  MUFU.EX2 R7, R5 ;  /* 0x0000000500077308 */ /* 0x0008640000000800 */
[----:B----4-:R-:W-:Y:S01]  /*0370*/  SEL R5, R4, RZ, P2 ;  /* 0x000000ff04057207 */ /* 0x010fe20001000000 */
[----:B-1----:R-:W-:-:S04]  /*0380*/  @!P5 FMUL R7, R7, R7 ;  /* 0x000000070707d220 */ /* 0x002fc80000400000 */
[----:B------:R-:W-:-:S05]  /*0390*/  FADD R7, R7, 1 ;  /* 0x3f80000007077421 */ /* 0x000fca0000000000 */
[----:B------:R-:W-:-:S04]  /*03a0*/  FSETP.GT.AND P5, PT, R7, 8.50705917302346158658e+37, PT ;  /* 0x7e8000000700780b */ /* 0x000fc80003fa4000 */
[----:B------:R-:W-:-:S09]  /*03b0*/  FSEL R8, R8, 1, P5 ;  /* 0x3f80000008087808 */ /* 0x000fd20002800000 */
[----:B------:R-:W-:-:S06]  /*03c0*/  @P5 FMUL R7, R7, 0.25 ;  /* 0x3e80000007075820 */ /* 0x000fcc0000400000 */
[----:B------:R-:W1:Y:S02]  /*03d0*/  MUFU.RCP R7, R7 ;  /* 0x0000000700077308 */ /* 0x000e640000001000 */
[----:B-1----:R-:W-:-:S04]  /*03e0*/  FMUL R8, R7, R8 ;  /* 0x0000000807087220 */ /* 0x002fc80000400000 */
[----:B------:R-:W-:-:S05]  /*03f0*/  FMUL R8, R9, R8 ;  /* 0x0000000809087220 */ /* 0x000fca0000400000 */
[----:B------:R-:W-:-:S04]  /*0400*/  @P0 SEL R6, R8, RZ, P3 ;  /* 0x000000ff08060207 */ /* 0x000fc80001800000 */
[----:B------:R-:W-:Y:S01]  /*0410*/  SEL R5, R5, R6, !P1 ;  /* 0x0000000605057207 */ /* 0x000fe20004800000 */
[----:B------:R-:W-:Y:S06]  /*0420*/  @P4 EXIT ;  /* 0x000000000000494d */ /* 0x000fec0003800000 */
[----:B------:R-:W-:Y:S01]  /*0430*/  STG.E desc[UR4][R2.64], R5 ;  /* 0x0000000502007986 */ /* 0x000fe2000c101904 */
[----:B------:R-:W-:Y:S05]  /*0440*/  EXIT ;  /* 0x000000000000794d */ /* 0x000fea0003800000 */
.L_x_0:
[----:B------:R-:W-:-:S00]  /*0450*/  BRA `(.L_x_0) ;  /* 0xfffffffc00fc7947 */ /* 0x000fc0000383ffff */
[----:B------:R-:W-:-:S00]  /*0460*/  NOP ;  /* 0x0000000000007918 */ /* 0x000fc00000000000 */
        /* <DEDUP_REMOVED lines=9> */
.L_x_1:


//--------------------- .nv.constant0.triton_poi_fused_cat_3 --------------------------
	.section	.nv.constant0.triton_poi_fused_cat_3,"a",@progbits
	.sectionflags	@""
	.align	4
.nv.constant0.triton_poi_fused_cat_3:
	.zero		556
